	.headerflags	@"EF_CUDA_TEXMODE_UNIFIED EF_CUDA_64BIT_ADDRESS EF_CUDA_ACCELERATORS EF_CUDA_SM90 EF_CUDA_VIRTUAL_SM(EF_CUDA_SM90)"
	.elftype	@"ET_EXEC"


//--------------------- .nv.info                  --------------------------
	.section	.nv.info,"",@"SHT_CUDA_INFO"
	.align	4


	//----- nvinfo : EIATTR_REGCOUNT
	.align		4
        /*0000*/ 	.byte	0x04, 0x2f
        /*0002*/ 	.short	(.L_3 - .L_2)
	.align		4
.L_2:
        /*0004*/ 	.word	index@(triton_per_fused__weight_norm_interface_4)
        /*0008*/ 	.word	0x00000014


	//----- nvinfo : EIATTR_MIN_STACK_SIZE
	.align		4
.L_3:
        /*000c*/ 	.byte	0x04, 0x12
        /*000e*/ 	.short	(.L_5 - .L_4)
	.align		4
.L_4:
        /*0010*/ 	.word	index@(triton_per_fused__weight_norm_interface_4)
        /*0014*/ 	.word	0x00000000


	//----- nvinfo : EIATTR_FRAME_SIZE
	.align		4
.L_5:
        /*0018*/ 	.byte	0x04, 0x11
        /*001a*/ 	.short	(.L_7 - .L_6)
	.align		4
.L_6:
        /*001c*/ 	.word	index@(triton_per_fused__weight_norm_interface_4)
        /*0020*/ 	.word	0x00000000


	//----- nvinfo : EIATTR_MIN_STACK_SIZE
	.align		4
.L_7:
        /*0024*/ 	.byte	0x04, 0x12
        /*0026*/ 	.short	(.L_9 - .L_8)
	.align		4
.L_8:
        /*0028*/ 	.word	index@(triton_per_fused__weight_norm_interface_4)
        /*002c*/ 	.word	0x00000000
.L_9:


//--------------------- .nv.info.triton_per_fused__weight_norm_interface_4 --------------------------
	.section	.nv.info.triton_per_fused__weight_norm_interface_4,"",@"SHT_CUDA_INFO"
	.sectionflags	@""
	.align	4


	//----- nvinfo : EIATTR_CUDA_API_VERSION
	.align		4
        /*0000*/ 	.byte	0x04, 0x37
        /*0002*/ 	.short	(.L_11 - .L_10)
.L_10:
        /*0004*/ 	.word	0x0000007c


	//----- nvinfo : EIATTR_KPARAM_INFO
	.align		4
.L_11:
        /*0008*/ 	.byte	0x04, 0x17
        /*000a*/ 	.short	(.L_13 - .L_12)
.L_12:
        /*000c*/ 	.word	0x00000000
        /*0010*/ 	.short	0x0005
        /*0012*/ 	.short	0x0024
        /*0014*/ 	.byte	0x00, 0xf0, 0x11, 0x00


	//----- nvinfo : EIATTR_KPARAM_INFO
	.align		4
.L_13:
        /*0018*/ 	.byte	0x04, 0x17
        /*001a*/ 	.short	(.L_15 - .L_14)
.L_14:
        /*001c*/ 	.word	0x00000000
        /*0020*/ 	.short	0x0004
        /*0022*/ 	.short	0x0020
        /*0024*/ 	.byte	0x00, 0xf0, 0x11, 0x00


	//----- nvinfo : EIATTR_KPARAM_INFO
	.align		4
.L_15:
        /*0028*/ 	.byte	0x04, 0x17
        /*002a*/ 	.short	(.L_17 - .L_16)
.L_16:
        /*002c*/ 	.word	0x00000000
        /*0030*/ 	.short	0x0003
        /*0032*/ 	.short	0x0018
        /*0034*/ 	.byte	0x00, 0xf4, 0x21, 0x00


	//----- nvinfo : EIATTR_KPARAM_INFO
	.align		4
.L_17:
        /*0038*/ 	.byte	0x04, 0x17
        /*003a*/ 	.short	(.L_19 - .L_18)
.L_18:
        /*003c*/ 	.word	0x00000000
        /*0040*/ 	.short	0x0002
        /*0042*/ 	.short	0x0010
        /*0044*/ 	.byte	0x00, 0xf4, 0x21, 0x00


	//----- nvinfo : EIATTR_KPARAM_INFO
	.align		4
.L_19:
        /*0048*/ 	.byte	0x04, 0x17
        /*004a*/ 	.short	(.L_21 - .L_20)
.L_20:
        /*004c*/ 	.word	0x00000000
        /*0050*/ 	.short	0x0001
        /*0052*/ 	.short	0x0008
        /*0054*/ 	.byte	0x00, 0xf4, 0x21, 0x00


	//----- nvinfo : EIATTR_KPARAM_INFO
	.align		4
.L_21:
        /*0058*/ 	.byte	0x04, 0x17
        /*005a*/ 	.short	(.L_23 - .L_22)
.L_22:
        /*005c*/ 	.word	0x00000000
        /*0060*/ 	.short	0x0000
        /*0062*/ 	.short	0x0000
        /*0064*/ 	.byte	0x00, 0xf4, 0x21, 0x00


	//----- nvinfo : EIATTR_SPARSE_MMA_MASK
	.align		4
.L_23:
        /*0068*/ 	.byte	0x03, 0x50
        /*006a*/ 	.short	0x0000


	//----- nvinfo : EIATTR_MAXREG_COUNT
	.align		4
        /*006c*/ 	.byte	0x03, 0x1b
        /*006e*/ 	.short	0x00ff


	//----- nvinfo : EIATTR_COOP_GROUP_MASK_REGIDS
	.align		4
        /*0070*/ 	.byte	0x04, 0x29
        /*0072*/ 	.short	(.L_25 - .L_24)


	//   ....[0]....
.L_24:
        /*0074*/ 	.word	0xffffffff


	//   ....[1]....
        /*0078*/ 	.word	0xffffffff


	//   ....[2]....
        /*007c*/ 	.word	0xffffffff


	//----- nvinfo : EIATTR_COOP_GROUP_INSTR_OFFSETS
	.align		4
.L_25:
        /*0080*/ 	.byte	0x04, 0x28
        /*0082*/ 	.short	(.L_27 - .L_26)


	//   ....[0]....
.L_26:
        /*0084*/ 	.word	0x00000230


	//   ....[1]....
        /*0088*/ 	.word	0x00000250


	//   ....[2]....
        /*008c*/ 	.word	0x00000270


	//----- nvinfo : EIATTR_EXIT_INSTR_OFFSETS
	.align		4
.L_27:
        /*0090*/ 	.byte	0x04, 0x1c
        /*0092*/ 	.short	(.L_29 - .L_28)


	//   ....[0]....
.L_28:
        /*0094*/ 	.word	0x00000440


	//   ....[1]....
        /*0098*/ 	.word	0x00000460


	//----- nvinfo : EIATTR_REQNTID
	.align		4
.L_29:
        /*009c*/ 	.byte	0x04, 0x10
        /*009e*/ 	.short	(.L_31 - .L_30)
.L_30:
        /*00a0*/ 	.word	0x00000040
        /*00a4*/ 	.word	0x00000001
        /*00a8*/ 	.word	0x00000001


	//----- nvinfo : EIATTR_CBANK_PARAM_SIZE
	.align		4
.L_31:
        /*00ac*/ 	.byte	0x03, 0x19
        /*00ae*/ 	.short	0x0028


	//----- nvinfo : EIATTR_PARAM_CBANK
	.align		4
        /*00b0*/ 	.byte	0x04, 0x0a
        /*00b2*/ 	.short	(.L_33 - .L_32)
	.align		4
.L_32:
        /*00b4*/ 	.word	index@(.nv.constant0.triton_per_fused__weight_norm_interface_4)
        /*00b8*/ 	.short	0x0210
        /*00ba*/ 	.short	0x0028


	//----- nvinfo : EIATTR_SW_WAR
	.align		4
.L_33:
        /*00bc*/ 	.byte	0x04, 0x36
        /*00be*/ 	.short	(.L_35 - .L_34)
.L_34:
        /*00c0*/ 	.word	0x00000008
.L_35:


//--------------------- .nv.callgraph             --------------------------
	.section	.nv.callgraph,"",@"SHT_CUDA_CALLGRAPH"
	.align	4
	.sectionentsize	8
	.align		4
        /*0000*/ 	.word	0x00000000
	.align		4
        /*0004*/ 	.word	0xffffffff
	.align		4
        /*0008*/ 	.word	0x00000000
	.align		4
        /*000c*/ 	.word	0xfffffffe
	.align		4
        /*0010*/ 	.word	0x00000000
	.align		4
        /*0014*/ 	.word	0xfffffffd
	.align		4
        /*0018*/ 	.word	0x00000000
	.align		4
        /*001c*/ 	.word	0xfffffffc


//--------------------- .nv.constant4             --------------------------
	.section	.nv.constant4,"a",@progbits
	.align	8
	.align		8
.nv.constant4:
        /*0000*/ 	.dword	_$_str
	.align		8
        /*0008*/ 	.dword	_$_str_$_2


//--------------------- .text.triton_per_fused__weight_norm_interface_4 --------------------------
	.section	.text.triton_per_fused__weight_norm_interface_4,"ax",@progbits
	.sectionflags	@"SHF_BARRIERS=1"
	.align	128
        .global         triton_per_fused__weight_norm_interface_4
        .type           triton_per_fused__weight_norm_interface_4,@function
        .size           triton_per_fused__weight_norm_interface_4,(.L_x_1 - triton_per_fused__weight_norm_interface_4)
        .other          triton_per_fused__weight_norm_interface_4,@"STO_CUDA_ENTRY STV_DEFAULT"
triton_per_fused__weight_norm_interface_4:
.text.triton_per_fused__weight_norm_interface_4:
[----:B------:R-:W0:Y:S02]  /*0000*/  LDC R1, c[0x0][0x28] ;  /* 0x00000a00ff017b82 */ /* 0x000e240000000800 */
[----:B------:R-:W1:Y:S01]  /*0010*/  S2R R3, SR_TID.X ;  /* 0x0000000000037919 */ /* 0x000e620000002100 */
[----:B------:R-:W2:Y:S01]  /*0020*/  LDC.64 R10, c[0x0][0x218] ;  /* 0x00008600ff0a7b82 */ /* 0x000ea20000000a00 */
[----:B------:R-:W-:Y:S02]  /*0030*/  CS2R R4, SRZ ;  /* 0x0000000000047805 */ /* 0x000fe4000001ff00 */
[----:B------:R-:W-:Y:S01]  /*0040*/  CS2R R6, SRZ ;  /* 0x0000000000067805 */ /* 0x000fe2000001ff00 */
[----:B------:R-:W3:Y:S01]  /*0050*/  S2R R0, SR_CTAID.X ;  /* 0x0000000000007919 */ /* 0x000ee20000002500 */
[----:B------:R-:W-:-:S03]  /*0060*/  ULDC.64 UR6, c[0x0][0x208] ;  /* 0x0000820000067ab9 */ /* 0x000fc60000000a00 */
[----:B------:R-:W4:Y:S01]  /*0070*/  LDC.64 R12, c[0x0][0x220] ;  /* 0x00008800ff0c7b82 */ /* 0x000f220000000a00 */
[----:B-1----:R-:W-:Y:S01]  /*0080*/  SHF.R.U32.HI R9, RZ, 0x3, R3 ;  /* 0x00000003ff097819 */ /* 0x002fe20000011603 */
[----:B------:R-:W-:Y:S02]  /*0090*/  IMAD.SHL.U32 R2, R3, 0x4, RZ ;  /* 0x0000000403027824 */ /* 0x000fe400078e00ff */
[----:B---3--:R-:W-:Y:S01]  /*00a0*/  IMAD.SHL.U32 R0, R0, 0x8, RZ ;  /* 0x0000000800007824 */ /* 0x008fe200078e00ff */
[----:B------:R-:W-:Y:S02]  /*00b0*/  SGXT.U32 R9, R9, 0x3 ;  /* 0x000000030909781a */ /* 0x000fe40000000000 */
[----:B------:R-:W-:Y:S02]  /*00c0*/  LOP3.LUT R2, R2, 0x1c, RZ, 0xc0, !PT ;  /* 0x0000001c02027812 */ /* 0x000fe400078ec0ff */
[----:B------:R-:W-:-:S04]  /*00d0*/  LOP3.LUT R15, R0, R9, RZ, 0xfc, !PT ;  /* 0x00000009000f7212 */ /* 0x000fc800078efcff */
[C---:B------:R-:W-:Y:S02]  /*00e0*/  ISETP.GE.AND P1, PT, R15.reuse, 0x20, PT ;  /* 0x000000200f00780c */ /* 0x040fe40003f26270 */
[----:B------:R-:W-:-:S05]  /*00f0*/  LEA R2, R15, R2, 0x5 ;  /* 0x000000020f027211 */ /* 0x000fca00078e28ff */
[----:B--2---:R-:W-:-:S06]  /*0100*/  IMAD.WIDE R10, R2, 0x4, R10 ;  /* 0x00000004020a7825 */ /* 0x004fcc00078e020a */
[----:B------:R-:W2:Y:S01]  /*0110*/  @!P1 LDG.E.128 R4, desc[UR6][R10.64] ;  /* 0x000000060a049981 */ /* 0x000ea2000c1e1d00 */
[----:B------:R-:W-:Y:S01]  /*0120*/  HFMA2.MMA R8, -RZ, RZ, 0, 0 ;  /* 0x00000000ff087435 */ /* 0x000fe200000001ff */
[----:B----4-:R-:W-:-:S09]  /*0130*/  IMAD.WIDE R12, R15, 0x4, R12 ;  /* 0x000000040f0c7825 */ /* 0x010fd200078e020c */
[----:B------:R1:W3:Y:S01]  /*0140*/  @!P1 LDG.E.EL R8, desc[UR6][R12.64] ;  /* 0x000000060c089981 */ /* 0x0002e2000c2e1900 */
[----:B------:R-:W4:Y:S01]  /*0150*/  S2UR UR5, SR_CgaCtaId ;  /* 0x00000000000579c3 */ /* 0x000f220000008800 */
[----:B------:R-:W-:Y:S01]  /*0160*/  UMOV UR4, 0x400 ;  /* 0x0000040000047882 */ /* 0x000fe20000000000 */
[----:B------:R-:W-:Y:S01]  /*0170*/  LOP3.LUT P0, RZ, R3, 0x38, RZ, 0xc0, !PT ;  /* 0x0000003803ff7812 */ /* 0x000fe2000780c0ff */
[----:B----4-:R-:W-:-:S06]  /*0180*/  UPRMT UR4, UR5, 0x654, UR4 ;  /* 0x0000065405047896 */ /* 0x010fcc0008000004 */
[----:B------:R-:W-:Y:S02]  /*0190*/  LEA R9, R9, UR4, 0x2 ;  /* 0x0000000409097c11 */ /* 0x000fe4000f8e10ff */
[----:B--2---:R-:W-:Y:S02]  /*01a0*/  SEL R5, R5, RZ, !P1 ;  /* 0x000000ff05057207 */ /* 0x004fe40004800000 */
[----:B------:R-:W-:Y:S02]  /*01b0*/  SEL R4, R4, RZ, !P1 ;  /* 0x000000ff04047207 */ /* 0x000fe40004800000 */
[----:B------:R-:W-:Y:S01]  /*01c0*/  SEL R6, R6, RZ, !P1 ;  /* 0x000000ff06067207 */ /* 0x000fe20004800000 */
[----:B------:R-:W-:Y:S01]  /*01d0*/  FMUL R15, R5, R5 ;  /* 0x00000005050f7220 */ /* 0x000fe20000400000 */
[----:B------:R-:W-:-:S03]  /*01e0*/  SEL R7, R7, RZ, !P1 ;  /* 0x000000ff07077207 */ /* 0x000fc60004800000 */
[----:B------:R-:W-:-:S04]  /*01f0*/  FFMA R15, R4, R4, R15 ;  /* 0x00000004040f7223 */ /* 0x000fc8000000000f */
[----:B------:R-:W-:-:S04]  /*0200*/  FFMA R10, R6, R6, R15 ;  /* 0x00000006060a7223 */ /* 0x000fc8000000000f */
[----:B------:R-:W-:-:S05]  /*0210*/  FFMA R10, R7, R7, R10 ;  /* 0x00000007070a7223 */ /* 0x000fca000000000a */
[----:B------:R-:W-:-:S05]  /*0220*/  FSEL R11, R10, RZ, !P1 ;  /* 0x000000ff0a0b7208 */ /* 0x000fca0004800000 */
[----:B------:R-:W1:Y:S02]  /*0230*/  SHFL.BFLY PT, R10, R11, 0x4, 0x1f ;  /* 0x0c801f000b0a7f89 */ /* 0x000e6400000e0000 */
[----:B-1----:R-:W-:-:S05]  /*0240*/  FADD R12, R11, R10 ;  /* 0x0000000a0b0c7221 */ /* 0x002fca0000000000 */
[----:B------:R-:W1:Y:S02]  /*0250*/  SHFL.BFLY PT, R13, R12, 0x2, 0x1f ;  /* 0x0c401f000c0d7f89 */ /* 0x000e6400000e0000 */
[----:B-1----:R-:W-:-:S05]  /*0260*/  FADD R13, R12, R13 ;  /* 0x0000000d0c0d7221 */ /* 0x002fca0000000000 */
[----:B------:R-:W1:Y:S02]  /*0270*/  SHFL.BFLY PT, R10, R13, 0x1, 0x1f ;  /* 0x0c201f000d0a7f89 */ /* 0x000e6400000e0000 */
[----:B-1----:R-:W-:Y:S01]  /*0280*/  FADD R14, R13, R10 ;  /* 0x0000000a0d0e7221 */ /* 0x002fe20000000000 */
[----:B------:R-:W-:Y:S01]  /*0290*/  LOP3.LUT R10, R3, 0x7, RZ, 0xc0, !PT ;  /* 0x00000007030a7812 */ /* 0x000fe200078ec0ff */
[----:B------:R-:W1:Y:S02]  /*02a0*/  LDC.64 R12, c[0x0][0x210] ;  /* 0x00008400ff0c7b82 */ /* 0x000e640000000a00 */
[----:B------:R-:W2:Y:S01]  /*02b0*/  MUFU.SQRT R16, R14 ;  /* 0x0000000e00107308 */ /* 0x000ea20000002000 */
[----:B------:R4:W-:Y:S01]  /*02c0*/  STS [R9], R14 ;  /* 0x0000000e09007388 */ /* 0x0009e20000000800 */
[----:B------:R-:W-:-:S04]  /*02d0*/  LEA R15, R10, UR4, 0x2 ;  /* 0x000000040a0f7c11 */ /* 0x000fc8000f8e10ff */
[----:B------:R-:W-:Y:S08]  /*02e0*/  BAR.SYNC.DEFER_BLOCKING 0x0 ;  /* 0x0000000000007b1d */ /* 0x000ff00000010000 */
[----:B------:R-:W5:Y:S01]  /*02f0*/  LDC.64 R10, c[0x0][0x228] ;  /* 0x00008a00ff0a7b82 */ /* 0x000f620000000a00 */
[----:B----4-:R-:W-:Y:S02]  /*0300*/  LOP3.LUT R9, R0, 0x7, R3, 0xf8, !PT ;  /* 0x0000000700097812 */ /* 0x010fe400078ef803 */
[----:B--2---:R-:W-:-:S02]  /*0310*/  FSETP.GT.AND P2, PT, R16, 8.50705917302346158658e+37, PT ;  /* 0x7e8000001000780b */ /* 0x004fc40003f44000 */
[----:B------:R-:W-:Y:S02]  /*0320*/  FSETP.GEU.AND P3, PT, R16, 1.175494350822287508e-38, PT ;  /* 0x008000001000780b */ /* 0x000fe40003f6e000 */
[C---:B------:R-:W-:Y:S01]  /*0330*/  ISETP.LT.AND P0, PT, R9.reuse, 0x20, !P0 ;  /* 0x000000200900780c */ /* 0x040fe20004701270 */
[----:B-1----:R-:W-:-:S08]  /*0340*/  IMAD.WIDE R12, R9, 0x4, R12 ;  /* 0x00000004090c7825 */ /* 0x002fd000078e020c */
[----:B------:R-:W-:Y:S01]  /*0350*/  @P2 FMUL R16, R16, 0.25 ;  /* 0x3e80000010102820 */ /* 0x000fe20000400000 */
[----:B------:R-:W1:Y:S01]  /*0360*/  LDS R15, [R15] ;  /* 0x000000000f0f7984 */ /* 0x000e620000000800 */
[----:B---3--:R-:W-:Y:S02]  /*0370*/  @P2 FMUL R8, R8, 0.25 ;  /* 0x3e80000008082820 */ /* 0x008fe40000400000 */
[----:B------:R-:W-:Y:S02]  /*0380*/  @!P3 FMUL R16, R16, 16777216 ;  /* 0x4b8000001010b820 */ /* 0x000fe40000400000 */
[----:B------:R-:W-:Y:S01]  /*0390*/  @!P3 FMUL R8, R8, 16777216 ;  /* 0x4b8000000808b820 */ /* 0x000fe20000400000 */
[----:B-----5:R-:W-:Y:S01]  /*03a0*/  IMAD.WIDE R10, R2, 0x4, R10 ;  /* 0x00000004020a7825 */ /* 0x020fe200078e020a */
[----:B------:R-:W2:Y:S03]  /*03b0*/  MUFU.RCP R17, R16 ;  /* 0x0000001000117308 */ /* 0x000ea60000001000 */
[----:B--2---:R-:W-:-:S04]  /*03c0*/  FMUL R17, R17, R8 ;  /* 0x0000000811117220 */ /* 0x004fc80000400000 */
[-C--:B------:R-:W-:Y:S01]  /*03d0*/  FMUL R4, R4, R17.reuse ;  /* 0x0000001104047220 */ /* 0x080fe20000400000 */
[-C--:B------:R-:W-:Y:S01]  /*03e0*/  FMUL R5, R5, R17.reuse ;  /* 0x0000001105057220 */ /* 0x080fe20000400000 */
[-C--:B------:R-:W-:Y:S01]  /*03f0*/  FMUL R6, R6, R17.reuse ;  /* 0x0000001106067220 */ /* 0x080fe20000400000 */
[----:B------:R-:W-:Y:S01]  /*0400*/  FMUL R7, R7, R17 ;  /* 0x0000001107077220 */ /* 0x000fe20000400000 */
[----:B-1----:R-:W1:Y:S01]  /*0410*/  MUFU.SQRT R3, R15 ;  /* 0x0000000f00037308 */ /* 0x002e620000002000 */
[----:B------:R-:W-:Y:S06]  /*0420*/  BAR.SYNC.DEFER_BLOCKING 0x0 ;  /* 0x0000000000007b1d */ /* 0x000fec0000010000 */
[----:B-1----:R1:W-:Y:S01]  /*0430*/  @P0 STG.E desc[UR6][R12.64], R3 ;  /* 0x000000030c000986 */ /* 0x0023e2000c101906 */
[----:B------:R-:W-:Y:S05]  /*0440*/  @P1 EXIT ;  /* 0x000000000000194d */ /* 0x000fea0003800000 */
[----:B------:R-:W-:Y:S01]  /*0450*/  STG.E.128 desc[UR6][R10.64], R4 ;  /* 0x000000040a007986 */ /* 0x000fe2000c101d06 */
[----:B------:R-:W-:Y:S05]  /*0460*/  EXIT ;  /* 0x000000000000794d */ /* 0x000fea0003800000 */
.L_x_0:
[----:B------:R-:W-:-:S00]  /*0470*/  BRA `(.L_x_0) ;  /* 0xfffffffc00fc7947 */ /* 0x000fc0000383ffff */
[----:B------:R-:W-:-:S00]  /*0480*/  NOP ;  /* 0x0000000000007918 */ /* 0x000fc00000000000 */
[----:B------:R-:W-:-:S00]  /*0490*/  NOP ;  /* 0x0000000000007918 */ /* 0x000fc00000000000 */
[----:B------:R-:W-:-:S00]  /*04a0*/  NOP ;  /* 0x0000000000007918 */ /* 0x000fc00000000000 */
[----:B------:R-:W-:-:S00]  /*04b0*/  NOP ;  /* 0x0000000000007918 */ /* 0x000fc00000000000 */
[----:B------:R-:W-:-:S00]  /*04c0*/  NOP ;  /* 0x0000000000007918 */ /* 0x000fc00000000000 */
[----:B------:R-:W-:-:S00]  /*04d0*/  NOP ;  /* 0x0000000000007918 */ /* 0x000fc00000000000 */
[----:B------:R-:W-:-:S00]  /*04e0*/  NOP ;  /* 0x0000000000007918 */ /* 0x000fc00000000000 */
[----:B------:R-:W-:-:S00]  /*04f0*/  NOP ;  /* 0x0000000000007918 */ /* 0x000fc00000000000 */
.L_x_1:


//--------------------- .nv.global.init           --------------------------
	.section	.nv.global.init,"aw",@progbits
.nv.global.init:
	.type		_$_str,@object
	.size		_$_str,(_$_str_$_2 - _$_str)
_$_str:
        /*0000*/ 	.byte	0x5f, 0x5f, 0x43, 0x55, 0x44, 0x41, 0x5f, 0x46, 0x54, 0x5a, 0x00
	.type		_$_str_$_2,@object
	.size		_$_str_$_2,(.L_1 - _$_str_$_2)
_$_str_$_2:
        /*000b*/ 	.byte	0x5f, 0x5f, 0x43, 0x55, 0x44, 0x41, 0x5f, 0x50, 0x52, 0x45, 0x43, 0x5f, 0x53, 0x51, 0x52, 0x54
        /*001b*/ 	.byte	0x00
.L_1:


//--------------------- .nv.shared.triton_per_fused__weight_norm_interface_4 --------------------------
	.section	.nv.shared.triton_per_fused__weight_norm_interface_4,"aw",@nobits
	.sectionflags	@""
	.align	16
	.zero		1024


//--------------------- .nv.constant0.triton_per_fused__weight_norm_interface_4 --------------------------
	.section	.nv.constant0.triton_per_fused__weight_norm_interface_4,"a",@progbits
	.sectionflags	@""
	.align	4
.nv.constant0.triton_per_fused__weight_norm_interface_4:
	.zero		568
